//
// Generated by NVIDIA NVVM Compiler
//
// Compiler Build ID: CL-36424714
// Cuda compilation tools, release 13.0, V13.0.88
// Based on NVVM 20.0.0
//

.version 9.0
.target sm_100
.address_size 64

	// .globl	_Z5helloPcPi

.visible .entry _Z5helloPcPi(
	.param .u64 .ptr .align 1 _Z5helloPcPi_param_0,
	.param .u64 .ptr .align 1 _Z5helloPcPi_param_1
)
{
	.reg .b16 	%rs<22>;
	.reg .b64 	%rd<5>;

	ld.param.u64 	%rd1, [_Z5helloPcPi_param_0];
	ld.param.u64 	%rd2, [_Z5helloPcPi_param_1];
	cvta.to.global.u64 	%rd3, %rd2;
	cvta.to.global.u64 	%rd4, %rd1;
	ld.global.u8 	%rs1, [%rd3];
	ld.global.u8 	%rs2, [%rd4];
	add.s16 	%rs3, %rs2, %rs1;
	st.global.u8 	[%rd4], %rs3;
	ld.global.u8 	%rs4, [%rd3+4];
	ld.global.u8 	%rs5, [%rd4+1];
	add.s16 	%rs6, %rs5, %rs4;
	st.global.u8 	[%rd4+1], %rs6;
	ld.global.u8 	%rs7, [%rd3+8];
	ld.global.u8 	%rs8, [%rd4+2];
	add.s16 	%rs9, %rs8, %rs7;
	st.global.u8 	[%rd4+2], %rs9;
	ld.global.u8 	%rs10, [%rd3+12];
	ld.global.u8 	%rs11, [%rd4+3];
	add.s16 	%rs12, %rs11, %rs10;
	st.global.u8 	[%rd4+3], %rs12;
	ld.global.u8 	%rs13, [%rd3+16];
	ld.global.u8 	%rs14, [%rd4+4];
	add.s16 	%rs15, %rs14, %rs13;
	st.global.u8 	[%rd4+4], %rs15;
	ld.global.u8 	%rs16, [%rd3+20];
	ld.global.u8 	%rs17, [%rd4+5];
	add.s16 	%rs18, %rs17, %rs16;
	st.global.u8 	[%rd4+5], %rs18;
	ld.global.u8 	%rs19, [%rd3+24];
	ld.global.u8 	%rs20, [%rd4+6];
	add.s16 	%rs21, %rs20, %rs19;
	st.global.u8 	[%rd4+6], %rs21;
	ret;

}


// ===== COMPILED SASS (sm_100) =====

	.target	sm_100

	.elftype	@"ET_EXEC"


//--------------------- .note.nv.tkinfo           --------------------------
	.section	.note.nv.tkinfo,"",@"SHT_NOTE"
	.sectionflags	@"SHF_NOTE_NV_TKINFO"
	.tkinfo
        /*0018*/ 	.word	0x00000002
        /*0030*/ 	.string	""
        /*0030*/ 	.string	"ptxas"
        /*0030*/ 	.string	"Cuda compilation tools, release 13.0, V13.0.88"
        /*0030*/ 	.string	"Build cuda_13.0.r13.0/compiler.36424714_0"
        /*0030*/ 	.string	"-arch sm_100 -m 64 "



//--------------------- .note.nv.cuinfo           --------------------------
	.section	.note.nv.cuinfo,"",@"SHT_NOTE"
	.sectionflags	@"SHF_NOTE_NV_CUINFO"
        /*0018*/ 	.short	0x0002
        /*001a*/ 	.short	0x0064
        /*001c*/ 	.short	0x0082
	.zero		2


//--------------------- .nv.info                  --------------------------
	.section	.nv.info,"",@"SHT_CUDA_INFO"
	.align	4


	//----- nvinfo : EIATTR_REGCOUNT
	.align		4
        /*0000*/ 	.byte	0x04, 0x2f
        /*0002*/ 	.short	(.L_1 - .L_0)
	.align		4
.L_0:
        /*0004*/ 	.word	index@(_Z5helloPcPi)
        /*0008*/ 	.word	0x00000010


	//----- nvinfo : EIATTR_FRAME_SIZE
	.align		4
.L_1:
        /*000c*/ 	.byte	0x04, 0x11
        /*000e*/ 	.short	(.L_3 - .L_2)
	.align		4
.L_2:
        /*0010*/ 	.word	index@(_Z5helloPcPi)
        /*0014*/ 	.word	0x00000000


	//----- nvinfo : EIATTR_MIN_STACK_SIZE
	.align		4
.L_3:
        /*0018*/ 	.byte	0x04, 0x12
        /*001a*/ 	.short	(.L_5 - .L_4)
	.align		4
.L_4:
        /*001c*/ 	.word	index@(_Z5helloPcPi)
        /*0020*/ 	.word	0x00000000
.L_5:


//--------------------- .nv.compat                --------------------------
	.section	.nv.compat,"",@"SHT_CUDA_COMPAT_INFO"
	.align	4
        /*0000*/ 	.byte	0x02, 0x09, 0x00, 0x00, 0x02, 0x02, 0x01, 0x00, 0x02, 0x05, 0x05, 0x00, 0x03, 0x07, 0x01, 0x01
        /*0010*/ 	.byte	0x02, 0x03, 0x00, 0x00, 0x02, 0x06, 0x01, 0x00, 0x04, 0x0b, 0x08, 0x00, 0x09, 0x00, 0x00, 0x00
        /*0020*/ 	.byte	0x00, 0x00, 0x00, 0x00


//--------------------- .nv.info._Z5helloPcPi     --------------------------
	.section	.nv.info._Z5helloPcPi,"",@"SHT_CUDA_INFO"
	.sectionflags	@""
	.align	4


	//----- nvinfo : EIATTR_CUDA_API_VERSION
	.align		4
        /*0000*/ 	.byte	0x04, 0x37
        /*0002*/ 	.short	(.L_7 - .L_6)
.L_6:
        /*0004*/ 	.word	0x00000082


	//----- nvinfo : EIATTR_KPARAM_INFO
	.align		4
.L_7:
        /*0008*/ 	.byte	0x04, 0x17
        /*000a*/ 	.short	(.L_9 - .L_8)
.L_8:
        /*000c*/ 	.word	0x00000000
        /*0010*/ 	.short	0x0001
        /*0012*/ 	.short	0x0008
        /*0014*/ 	.byte	0x00, 0xf5, 0x21, 0x00


	//----- nvinfo : EIATTR_KPARAM_INFO
	.align		4
.L_9:
        /*0018*/ 	.byte	0x04, 0x17
        /*001a*/ 	.short	(.L_11 - .L_10)
.L_10:
        /*001c*/ 	.word	0x00000000
        /*0020*/ 	.short	0x0000
        /*0022*/ 	.short	0x0000
        /*0024*/ 	.byte	0x00, 0xf5, 0x21, 0x00


	//----- nvinfo : EIATTR_SPARSE_MMA_MASK
	.align		4
.L_11:
        /*0028*/ 	.byte	0x03, 0x50
        /*002a*/ 	.short	0x0000


	//----- nvinfo : EIATTR_MAXREG_COUNT
	.align		4
        /*002c*/ 	.byte	0x03, 0x1b
        /*002e*/ 	.short	0x00ff


	//----- nvinfo : EIATTR_MERCURY_ISA_VERSION
	.align		4
        /*0030*/ 	.byte	0x03, 0x5f
        /*0032*/ 	.short	0x0101


	//----- nvinfo : EIATTR_VRC_CTA_INIT_COUNT
	.align		4
        /*0034*/ 	.byte	0x02, 0x4a
	.zero		1
	.zero		1


	//----- nvinfo : EIATTR_EXIT_INSTR_OFFSETS
	.align		4
        /*0038*/ 	.byte	0x04, 0x1c
        /*003a*/ 	.short	(.L_13 - .L_12)


	//   ....[0]....
.L_12:
        /*003c*/ 	.word	0x00000200


	//----- nvinfo : EIATTR_CBANK_PARAM_SIZE
	.align		4
.L_13:
        /*0040*/ 	.byte	0x03, 0x19
        /*0042*/ 	.short	0x0010


	//----- nvinfo : EIATTR_PARAM_CBANK
	.align		4
        /*0044*/ 	.byte	0x04, 0x0a
        /*0046*/ 	.short	(.L_15 - .L_14)
	.align		4
.L_14:
        /*0048*/ 	.word	index@(.nv.constant0._Z5helloPcPi)
        /*004c*/ 	.short	0x0380
        /*004e*/ 	.short	0x0010


	//----- nvinfo : EIATTR_SW_WAR
	.align		4
.L_15:
        /*0050*/ 	.byte	0x04, 0x36
        /*0052*/ 	.short	(.L_17 - .L_16)
.L_16:
        /*0054*/ 	.word	0x00000008
.L_17:


//--------------------- .nv.callgraph             --------------------------
	.section	.nv.callgraph,"",@"SHT_CUDA_CALLGRAPH"
	.align	4
	.sectionentsize	8
	.align		4
        /*0000*/ 	.word	0x00000000
	.align		4
        /*0004*/ 	.word	0xffffffff
	.align		4
        /*0008*/ 	.word	0x00000000
	.align		4
        /*000c*/ 	.word	0xfffffffe
	.align		4
        /*0010*/ 	.word	0x00000000
	.align		4
        /*0014*/ 	.word	0xfffffffd
	.align		4
        /*0018*/ 	.word	0x00000000
	.align		4
        /*001c*/ 	.word	0xfffffffc


//--------------------- .text._Z5helloPcPi        --------------------------
	.section	.text._Z5helloPcPi,"ax",@progbits
	.align	128
        .global         _Z5helloPcPi
        .type           _Z5helloPcPi,@function
        .size           _Z5helloPcPi,(.L_x_1 - _Z5helloPcPi)
        .other          _Z5helloPcPi,@"STO_CUDA_ENTRY STV_DEFAULT"
_Z5helloPcPi:
.text._Z5helloPcPi:
[----:B------:R-:W-:Y:S08]  /*0000*/  LDC R1, c[0x0][0x37c] ;  /* 0x0000df00ff017b82 */ /* 0x000ff00000000800 */
[----:B------:R-:W0:Y:S01]  /*0010*/  LDC.64 R4, c[0x0][0x388] ;  /* 0x0000e200ff047b82 */ /* 0x000e220000000a00 */
[----:B------:R-:W0:Y:S07]  /*0020*/  LDCU.64 UR4, c[0x0][0x358] ;  /* 0x00006b00ff0477ac */ /* 0x000e2e0008000a00 */
[----:B------:R-:W1:Y:S01]  /*0030*/  LDC.64 R2, c[0x0][0x380] ;  /* 0x0000e000ff027b82 */ /* 0x000e620000000a00 */
[----:B0-----:R-:W2:Y:S04]  /*0040*/  LDG.E.U8 R0, desc[UR4][R4.64] ;  /* 0x0000000404007981 */ /* 0x001ea8000c1e1100 */
[----:B-1----:R-:W2:Y:S04]  /*0050*/  LDG.E.U8 R7, desc[UR4][R2.64] ;  /* 0x0000000402077981 */ /* 0x002ea8000c1e1100 */
[----:B------:R-:W3:Y:S04]  /*0060*/  LDG.E.U8 R9, desc[UR4][R2.64+0x1] ;  /* 0x0000010402097981 */ /* 0x000ee8000c1e1100 */
[----:B------:R-:W4:Y:S04]  /*0070*/  LDG.E.U8 R11, desc[UR4][R2.64+0x2] ;  /* 0x00000204020b7981 */ /* 0x000f28000c1e1100 */
[----:B------:R-:W5:Y:S01]  /*0080*/  LDG.E.U8 R13, desc[UR4][R2.64+0x3] ;  /* 0x00000304020d7981 */ /* 0x000f62000c1e1100 */
[----:B--2---:R-:W-:-:S05]  /*0090*/  IADD3 R7, PT, PT, R0, R7, RZ ;  /* 0x0000000700077210 */ /* 0x004fca0007ffe0ff */
[----:B------:R0:W-:Y:S04]  /*00a0*/  STG.E.U8 desc[UR4][R2.64], R7 ;  /* 0x0000000702007986 */ /* 0x0001e8000c101104 */
[----:B------:R-:W3:Y:S04]  /*00b0*/  LDG.E.U8 R0, desc[UR4][R4.64+0x4] ;  /* 0x0000040404007981 */ /* 0x000ee8000c1e1100 */
[----:B0-----:R-:W2:Y:S01]  /*00c0*/  LDG.E.U8 R7, desc[UR4][R2.64+0x4] ;  /* 0x0000040402077981 */ /* 0x001ea2000c1e1100 */
[----:B---3--:R-:W-:-:S05]  /*00d0*/  IADD3 R9, PT, PT, R0, R9, RZ ;  /* 0x0000000900097210 */ /* 0x008fca0007ffe0ff */
[----:B------:R0:W-:Y:S04]  /*00e0*/  STG.E.U8 desc[UR4][R2.64+0x1], R9 ;  /* 0x0000010902007986 */ /* 0x0001e8000c101104 */
[----:B------:R-:W4:Y:S04]  /*00f0*/  LDG.E.U8 R0, desc[UR4][R4.64+0x8] ;  /* 0x0000080404007981 */ /* 0x000f28000c1e1100 */
[----:B0-----:R-:W3:Y:S01]  /*0100*/  LDG.E.U8 R9, desc[UR4][R2.64+0x5] ;  /* 0x0000050402097981 */ /* 0x001ee2000c1e1100 */
[----:B----4-:R-:W-:-:S05]  /*0110*/  IMAD.IADD R11, R0, 0x1, R11 ;  /* 0x00000001000b7824 */ /* 0x010fca00078e020b */
[----:B------:R0:W-:Y:S04]  /*0120*/  STG.E.U8 desc[UR4][R2.64+0x2], R11 ;  /* 0x0000020b02007986 */ /* 0x0001e8000c101104 */
[----:B------:R-:W5:Y:S04]  /*0130*/  LDG.E.U8 R0, desc[UR4][R4.64+0xc] ;  /* 0x00000c0404007981 */ /* 0x000f68000c1e1100 */
[----:B0-----:R-:W4:Y:S01]  /*0140*/  LDG.E.U8 R11, desc[UR4][R2.64+0x6] ;  /* 0x00000604020b7981 */ /* 0x001f22000c1e1100 */
[----:B-----5:R-:W-:-:S05]  /*0150*/  IADD3 R13, PT, PT, R0, R13, RZ ;  /* 0x0000000d000d7210 */ /* 0x020fca0007ffe0ff */
[----:B------:R-:W-:Y:S04]  /*0160*/  STG.E.U8 desc[UR4][R2.64+0x3], R13 ;  /* 0x0000030d02007986 */ /* 0x000fe8000c101104 */
[----:B------:R-:W2:Y:S02]  /*0170*/  LDG.E.U8 R0, desc[UR4][R4.64+0x10] ;  /* 0x0000100404007981 */ /* 0x000ea4000c1e1100 */
[----:B--2---:R-:W-:-:S05]  /*0180*/  IMAD.IADD R7, R0, 0x1, R7 ;  /* 0x0000000100077824 */ /* 0x004fca00078e0207 */
[----:B------:R-:W-:Y:S04]  /*0190*/  STG.E.U8 desc[UR4][R2.64+0x4], R7 ;  /* 0x0000040702007986 */ /* 0x000fe8000c101104 */
[----:B------:R-:W3:Y:S02]  /*01a0*/  LDG.E.U8 R0, desc[UR4][R4.64+0x14] ;  /* 0x0000140404007981 */ /* 0x000ee4000c1e1100 */
[----:B---3--:R-:W-:-:S05]  /*01b0*/  IADD3 R9, PT, PT, R0, R9, RZ ;  /* 0x0000000900097210 */ /* 0x008fca0007ffe0ff */
[----:B------:R-:W-:Y:S04]  /*01c0*/  STG.E.U8 desc[UR4][R2.64+0x5], R9 ;  /* 0x0000050902007986 */ /* 0x000fe8000c101104 */
[----:B------:R-:W4:Y:S02]  /*01d0*/  LDG.E.U8 R0, desc[UR4][R4.64+0x18] ;  /* 0x0000180404007981 */ /* 0x000f24000c1e1100 */
[----:B----4-:R-:W-:-:S05]  /*01e0*/  IMAD.IADD R11, R0, 0x1, R11 ;  /* 0x00000001000b7824 */ /* 0x010fca00078e020b */
[----:B------:R-:W-:Y:S01]  /*01f0*/  STG.E.U8 desc[UR4][R2.64+0x6], R11 ;  /* 0x0000060b02007986 */ /* 0x000fe2000c101104 */
[----:B------:R-:W-:Y:S05]  /*0200*/  EXIT ;  /* 0x000000000000794d */ /* 0x000fea0003800000 */
.L_x_0:
[----:B------:R-:W-:-:S00]  /*0210*/  BRA `(.L_x_0) ;  /* 0xfffffffc00fc7947 */ /* 0x000fc0000383ffff */
[----:B------:R-:W-:-:S00]  /*0220*/  NOP ;  /* 0x0000000000007918 */ /* 0x000fc00000000000 */
        /* <DEDUP_REMOVED lines=13> */
.L_x_1:


//--------------------- .nv.shared.reserved.0     --------------------------
	.section	.nv.shared.reserved.0,"aw",@nobits
	.weak		__nv_reservedSMEM_offset_0_alias
	.size		__nv_reservedSMEM_offset_0_alias, 0, 64
	.other		__nv_reservedSMEM_offset_0_alias,@"STO_CUDA_RESERVED_SHARED STV_DEFAULT"
__nv_reservedSMEM_offset_0_alias:
	.zero		0
	.zero		64


//--------------------- .nv.constant0._Z5helloPcPi --------------------------
	.section	.nv.constant0._Z5helloPcPi,"a",@progbits
	.sectionflags	@""
	.align	4
.nv.constant0._Z5helloPcPi:
	.zero		912


//--------------------- SYMBOLS --------------------------

	.type		.nv.reservedSmem.offset0,@object
	.size		.nv.reservedSmem.offset0,0x4
